//
// Generated by NVIDIA NVVM Compiler
//
// Compiler Build ID: CL-36424714
// Cuda compilation tools, release 13.0, V13.0.88
// Based on NVVM 20.0.0
//

.version 9.0
.target sm_100
.address_size 64

	// .globl	_Z9matrixMulPKfS0_Pfi
// _ZZ9matrixMulPKfS0_PfiE3s_A has been demoted
// _ZZ9matrixMulPKfS0_PfiE3s_B has been demoted

.visible .entry _Z9matrixMulPKfS0_Pfi(
	.param .u64 .ptr .align 1 _Z9matrixMulPKfS0_Pfi_param_0,
	.param .u64 .ptr .align 1 _Z9matrixMulPKfS0_Pfi_param_1,
	.param .u64 .ptr .align 1 _Z9matrixMulPKfS0_Pfi_param_2,
	.param .u32 _Z9matrixMulPKfS0_Pfi_param_3
)
{
	.reg .pred 	%p<3>;
	.reg .b32 	%r<37>;
	.reg .b32 	%f<105>;
	.reg .b64 	%rd<13>;
	// demoted variable
	.shared .align 4 .b8 _ZZ9matrixMulPKfS0_PfiE3s_A[4224];
	// demoted variable
	.shared .align 4 .b8 _ZZ9matrixMulPKfS0_PfiE3s_B[4224];
	ld.param.u64 	%rd3, [_Z9matrixMulPKfS0_Pfi_param_0];
	ld.param.u64 	%rd4, [_Z9matrixMulPKfS0_Pfi_param_1];
	ld.param.u64 	%rd5, [_Z9matrixMulPKfS0_Pfi_param_2];
	ld.param.u32 	%r19, [_Z9matrixMulPKfS0_Pfi_param_3];
	mov.u32 	%r1, %tid.x;
	mov.u32 	%r2, %tid.y;
	mov.u32 	%r20, %ctaid.x;
	mov.u32 	%r21, %ctaid.y;
	shl.b32 	%r3, %r20, 5;
	shl.b32 	%r22, %r21, 5;
	add.s32 	%r4, %r22, %r2;
	setp.lt.s32 	%p1, %r19, 32;
	mov.f32 	%f104, 0f00000000;
	@%p1 bra 	$L__BB0_3;
	mul.lo.s32 	%r23, %r2, 132;
	mov.u32 	%r24, _ZZ9matrixMulPKfS0_PfiE3s_A;
	add.s32 	%r5, %r24, %r23;
	shl.b32 	%r25, %r1, 2;
	add.s32 	%r6, %r5, %r25;
	mov.u32 	%r26, _ZZ9matrixMulPKfS0_PfiE3s_B;
	add.s32 	%r8, %r26, %r25;
	add.s32 	%r7, %r8, %r23;
	shr.s32 	%r27, %r19, 31;
	shr.u32 	%r28, %r27, 27;
	add.s32 	%r29, %r19, %r28;
	shr.s32 	%r30, %r29, 5;
	neg.s32 	%r36, %r30;
	mad.lo.s32 	%r35, %r19, %r4, %r1;
	mad.lo.s32 	%r31, %r2, %r19, %r1;
	add.s32 	%r34, %r31, %r3;
	shl.b32 	%r12, %r19, 5;
	cvta.to.global.u64 	%rd1, %rd3;
	cvta.to.global.u64 	%rd2, %rd4;
	mov.f32 	%f104, 0f00000000;
$L__BB0_2:
	mul.wide.s32 	%rd6, %r35, 4;
	add.s64 	%rd7, %rd1, %rd6;
	ld.global.f32 	%f6, [%rd7];
	st.shared.f32 	[%r6], %f6;
	mul.wide.u32 	%rd8, %r34, 4;
	add.s64 	%rd9, %rd2, %rd8;
	ld.global.f32 	%f7, [%rd9];
	st.shared.f32 	[%r7], %f7;
	bar.sync 	0;
	ld.shared.f32 	%f8, [%r5];
	ld.shared.f32 	%f9, [%r8];
	fma.rn.f32 	%f10, %f8, %f9, %f104;
	ld.shared.f32 	%f11, [%r5+4];
	ld.shared.f32 	%f12, [%r8+132];
	fma.rn.f32 	%f13, %f11, %f12, %f10;
	ld.shared.f32 	%f14, [%r5+8];
	ld.shared.f32 	%f15, [%r8+264];
	fma.rn.f32 	%f16, %f14, %f15, %f13;
	ld.shared.f32 	%f17, [%r5+12];
	ld.shared.f32 	%f18, [%r8+396];
	fma.rn.f32 	%f19, %f17, %f18, %f16;
	ld.shared.f32 	%f20, [%r5+16];
	ld.shared.f32 	%f21, [%r8+528];
	fma.rn.f32 	%f22, %f20, %f21, %f19;
	ld.shared.f32 	%f23, [%r5+20];
	ld.shared.f32 	%f24, [%r8+660];
	fma.rn.f32 	%f25, %f23, %f24, %f22;
	ld.shared.f32 	%f26, [%r5+24];
	ld.shared.f32 	%f27, [%r8+792];
	fma.rn.f32 	%f28, %f26, %f27, %f25;
	ld.shared.f32 	%f29, [%r5+28];
	ld.shared.f32 	%f30, [%r8+924];
	fma.rn.f32 	%f31, %f29, %f30, %f28;
	ld.shared.f32 	%f32, [%r5+32];
	ld.shared.f32 	%f33, [%r8+1056];
	fma.rn.f32 	%f34, %f32, %f33, %f31;
	ld.shared.f32 	%f35, [%r5+36];
	ld.shared.f32 	%f36, [%r8+1188];
	fma.rn.f32 	%f37, %f35, %f36, %f34;
	ld.shared.f32 	%f38, [%r5+40];
	ld.shared.f32 	%f39, [%r8+1320];
	fma.rn.f32 	%f40, %f38, %f39, %f37;
	ld.shared.f32 	%f41, [%r5+44];
	ld.shared.f32 	%f42, [%r8+1452];
	fma.rn.f32 	%f43, %f41, %f42, %f40;
	ld.shared.f32 	%f44, [%r5+48];
	ld.shared.f32 	%f45, [%r8+1584];
	fma.rn.f32 	%f46, %f44, %f45, %f43;
	ld.shared.f32 	%f47, [%r5+52];
	ld.shared.f32 	%f48, [%r8+1716];
	fma.rn.f32 	%f49, %f47, %f48, %f46;
	ld.shared.f32 	%f50, [%r5+56];
	ld.shared.f32 	%f51, [%r8+1848];
	fma.rn.f32 	%f52, %f50, %f51, %f49;
	ld.shared.f32 	%f53, [%r5+60];
	ld.shared.f32 	%f54, [%r8+1980];
	fma.rn.f32 	%f55, %f53, %f54, %f52;
	ld.shared.f32 	%f56, [%r5+64];
	ld.shared.f32 	%f57, [%r8+2112];
	fma.rn.f32 	%f58, %f56, %f57, %f55;
	ld.shared.f32 	%f59, [%r5+68];
	ld.shared.f32 	%f60, [%r8+2244];
	fma.rn.f32 	%f61, %f59, %f60, %f58;
	ld.shared.f32 	%f62, [%r5+72];
	ld.shared.f32 	%f63, [%r8+2376];
	fma.rn.f32 	%f64, %f62, %f63, %f61;
	ld.shared.f32 	%f65, [%r5+76];
	ld.shared.f32 	%f66, [%r8+2508];
	fma.rn.f32 	%f67, %f65, %f66, %f64;
	ld.shared.f32 	%f68, [%r5+80];
	ld.shared.f32 	%f69, [%r8+2640];
	fma.rn.f32 	%f70, %f68, %f69, %f67;
	ld.shared.f32 	%f71, [%r5+84];
	ld.shared.f32 	%f72, [%r8+2772];
	fma.rn.f32 	%f73, %f71, %f72, %f70;
	ld.shared.f32 	%f74, [%r5+88];
	ld.shared.f32 	%f75, [%r8+2904];
	fma.rn.f32 	%f76, %f74, %f75, %f73;
	ld.shared.f32 	%f77, [%r5+92];
	ld.shared.f32 	%f78, [%r8+3036];
	fma.rn.f32 	%f79, %f77, %f78, %f76;
	ld.shared.f32 	%f80, [%r5+96];
	ld.shared.f32 	%f81, [%r8+3168];
	fma.rn.f32 	%f82, %f80, %f81, %f79;
	ld.shared.f32 	%f83, [%r5+100];
	ld.shared.f32 	%f84, [%r8+3300];
	fma.rn.f32 	%f85, %f83, %f84, %f82;
	ld.shared.f32 	%f86, [%r5+104];
	ld.shared.f32 	%f87, [%r8+3432];
	fma.rn.f32 	%f88, %f86, %f87, %f85;
	ld.shared.f32 	%f89, [%r5+108];
	ld.shared.f32 	%f90, [%r8+3564];
	fma.rn.f32 	%f91, %f89, %f90, %f88;
	ld.shared.f32 	%f92, [%r5+112];
	ld.shared.f32 	%f93, [%r8+3696];
	fma.rn.f32 	%f94, %f92, %f93, %f91;
	ld.shared.f32 	%f95, [%r5+116];
	ld.shared.f32 	%f96, [%r8+3828];
	fma.rn.f32 	%f97, %f95, %f96, %f94;
	ld.shared.f32 	%f98, [%r5+120];
	ld.shared.f32 	%f99, [%r8+3960];
	fma.rn.f32 	%f100, %f98, %f99, %f97;
	ld.shared.f32 	%f101, [%r5+124];
	ld.shared.f32 	%f102, [%r8+4092];
	fma.rn.f32 	%f104, %f101, %f102, %f100;
	bar.sync 	0;
	add.s32 	%r36, %r36, 1;
	setp.ne.s32 	%p2, %r36, 0;
	add.s32 	%r35, %r35, 32;
	add.s32 	%r34, %r34, %r12;
	@%p2 bra 	$L__BB0_2;
$L__BB0_3:
	cvta.to.global.u64 	%rd10, %rd5;
	add.s32 	%r32, %r3, %r1;
	mad.lo.s32 	%r33, %r19, %r4, %r32;
	mul.wide.s32 	%rd11, %r33, 4;
	add.s64 	%rd12, %rd10, %rd11;
	st.global.f32 	[%rd12], %f104;
	ret;

}


// ===== COMPILED SASS (sm_100) =====

	.target	sm_100

	.elftype	@"ET_EXEC"


//--------------------- .note.nv.tkinfo           --------------------------
	.section	.note.nv.tkinfo,"",@"SHT_NOTE"
	.sectionflags	@"SHF_NOTE_NV_TKINFO"
	.tkinfo
        /*0018*/ 	.word	0x00000002
        /*0030*/ 	.string	""
        /*0030*/ 	.string	"ptxas"
        /*0030*/ 	.string	"Cuda compilation tools, release 13.0, V13.0.88"
        /*0030*/ 	.string	"Build cuda_13.0.r13.0/compiler.36424714_0"
        /*0030*/ 	.string	"-arch sm_100 -m 64 "



//--------------------- .note.nv.cuinfo           --------------------------
	.section	.note.nv.cuinfo,"",@"SHT_NOTE"
	.sectionflags	@"SHF_NOTE_NV_CUINFO"
        /*0018*/ 	.short	0x0002
        /*001a*/ 	.short	0x0064
        /*001c*/ 	.short	0x0082
	.zero		2


//--------------------- .nv.info                  --------------------------
	.section	.nv.info,"",@"SHT_CUDA_INFO"
	.align	4


	//----- nvinfo : EIATTR_REGCOUNT
	.align		4
        /*0000*/ 	.byte	0x04, 0x2f
        /*0002*/ 	.short	(.L_1 - .L_0)
	.align		4
.L_0:
        /*0004*/ 	.word	index@(_Z9matrixMulPKfS0_Pfi)
        /*0008*/ 	.word	0x0000001f


	//----- nvinfo : EIATTR_FRAME_SIZE
	.align		4
.L_1:
        /*000c*/ 	.byte	0x04, 0x11
        /*000e*/ 	.short	(.L_3 - .L_2)
	.align		4
.L_2:
        /*0010*/ 	.word	index@(_Z9matrixMulPKfS0_Pfi)
        /*0014*/ 	.word	0x00000000


	//----- nvinfo : EIATTR_MIN_STACK_SIZE
	.align		4
.L_3:
        /*0018*/ 	.byte	0x04, 0x12
        /*001a*/ 	.short	(.L_5 - .L_4)
	.align		4
.L_4:
        /*001c*/ 	.word	index@(_Z9matrixMulPKfS0_Pfi)
        /*0020*/ 	.word	0x00000000
.L_5:


//--------------------- .nv.compat                --------------------------
	.section	.nv.compat,"",@"SHT_CUDA_COMPAT_INFO"
	.align	4
        /*0000*/ 	.byte	0x02, 0x09, 0x00, 0x00, 0x02, 0x02, 0x01, 0x00, 0x02, 0x05, 0x05, 0x00, 0x03, 0x07, 0x01, 0x01
        /*0010*/ 	.byte	0x02, 0x03, 0x00, 0x00, 0x02, 0x06, 0x01, 0x00, 0x04, 0x0b, 0x08, 0x00, 0x09, 0x00, 0x00, 0x00
        /*0020*/ 	.byte	0x00, 0x00, 0x00, 0x00


//--------------------- .nv.info._Z9matrixMulPKfS0_Pfi --------------------------
	.section	.nv.info._Z9matrixMulPKfS0_Pfi,"",@"SHT_CUDA_INFO"
	.sectionflags	@""
	.align	4


	//----- nvinfo : EIATTR_CUDA_API_VERSION
	.align		4
        /*0000*/ 	.byte	0x04, 0x37
        /*0002*/ 	.short	(.L_7 - .L_6)
.L_6:
        /*0004*/ 	.word	0x00000082


	//----- nvinfo : EIATTR_KPARAM_INFO
	.align		4
.L_7:
        /*0008*/ 	.byte	0x04, 0x17
        /*000a*/ 	.short	(.L_9 - .L_8)
.L_8:
        /*000c*/ 	.word	0x00000000
        /*0010*/ 	.short	0x0003
        /*0012*/ 	.short	0x0018
        /*0014*/ 	.byte	0x00, 0xf0, 0x11, 0x00


	//----- nvinfo : EIATTR_KPARAM_INFO
	.align		4
.L_9:
        /*0018*/ 	.byte	0x04, 0x17
        /*001a*/ 	.short	(.L_11 - .L_10)
.L_10:
        /*001c*/ 	.word	0x00000000
        /*0020*/ 	.short	0x0002
        /*0022*/ 	.short	0x0010
        /*0024*/ 	.byte	0x00, 0xf5, 0x21, 0x00


	//----- nvinfo : EIATTR_KPARAM_INFO
	.align		4
.L_11:
        /*0028*/ 	.byte	0x04, 0x17
        /*002a*/ 	.short	(.L_13 - .L_12)
.L_12:
        /*002c*/ 	.word	0x00000000
        /*0030*/ 	.short	0x0001
        /*0032*/ 	.short	0x0008
        /*0034*/ 	.byte	0x00, 0xf5, 0x21, 0x00


	//----- nvinfo : EIATTR_KPARAM_INFO
	.align		4
.L_13:
        /*0038*/ 	.byte	0x04, 0x17
        /*003a*/ 	.short	(.L_15 - .L_14)
.L_14:
        /*003c*/ 	.word	0x00000000
        /*0040*/ 	.short	0x0000
        /*0042*/ 	.short	0x0000
        /*0044*/ 	.byte	0x00, 0xf5, 0x21, 0x00


	//----- nvinfo : EIATTR_SPARSE_MMA_MASK
	.align		4
.L_15:
        /*0048*/ 	.byte	0x03, 0x50
        /*004a*/ 	.short	0x0000


	//----- nvinfo : EIATTR_MAXREG_COUNT
	.align		4
        /*004c*/ 	.byte	0x03, 0x1b
        /*004e*/ 	.short	0x00ff


	//----- nvinfo : EIATTR_NUM_BARRIERS
	.align		4
        /*0050*/ 	.byte	0x02, 0x4c
        /*0052*/ 	.byte	0x01
	.zero		1


	//----- nvinfo : EIATTR_MERCURY_ISA_VERSION
	.align		4
        /*0054*/ 	.byte	0x03, 0x5f
        /*0056*/ 	.short	0x0101


	//----- nvinfo : EIATTR_VRC_CTA_INIT_COUNT
	.align		4
        /*0058*/ 	.byte	0x02, 0x4a
	.zero		1
	.zero		1


	//----- nvinfo : EIATTR_EXIT_INSTR_OFFSETS
	.align		4
        /*005c*/ 	.byte	0x04, 0x1c
        /*005e*/ 	.short	(.L_17 - .L_16)


	//   ....[0]....
.L_16:
        /*0060*/ 	.word	0x00000900


	//----- nvinfo : EIATTR_CBANK_PARAM_SIZE
	.align		4
.L_17:
        /*0064*/ 	.byte	0x03, 0x19
        /*0066*/ 	.short	0x001c


	//----- nvinfo : EIATTR_PARAM_CBANK
	.align		4
        /*0068*/ 	.byte	0x04, 0x0a
        /*006a*/ 	.short	(.L_19 - .L_18)
	.align		4
.L_18:
        /*006c*/ 	.word	index@(.nv.constant0._Z9matrixMulPKfS0_Pfi)
        /*0070*/ 	.short	0x0380
        /*0072*/ 	.short	0x001c


	//----- nvinfo : EIATTR_SW_WAR
	.align		4
.L_19:
        /*0074*/ 	.byte	0x04, 0x36
        /*0076*/ 	.short	(.L_21 - .L_20)
.L_20:
        /*0078*/ 	.word	0x00000008
.L_21:


//--------------------- .nv.callgraph             --------------------------
	.section	.nv.callgraph,"",@"SHT_CUDA_CALLGRAPH"
	.align	4
	.sectionentsize	8
	.align		4
        /*0000*/ 	.word	0x00000000
	.align		4
        /*0004*/ 	.word	0xffffffff
	.align		4
        /*0008*/ 	.word	0x00000000
	.align		4
        /*000c*/ 	.word	0xfffffffe
	.align		4
        /*0010*/ 	.word	0x00000000
	.align		4
        /*0014*/ 	.word	0xfffffffd
	.align		4
        /*0018*/ 	.word	0x00000000
	.align		4
        /*001c*/ 	.word	0xfffffffc


//--------------------- .text._Z9matrixMulPKfS0_Pfi --------------------------
	.section	.text._Z9matrixMulPKfS0_Pfi,"ax",@progbits
	.align	128
        .global         _Z9matrixMulPKfS0_Pfi
        .type           _Z9matrixMulPKfS0_Pfi,@function
        .size           _Z9matrixMulPKfS0_Pfi,(.L_x_3 - _Z9matrixMulPKfS0_Pfi)
        .other          _Z9matrixMulPKfS0_Pfi,@"STO_CUDA_ENTRY STV_DEFAULT"
_Z9matrixMulPKfS0_Pfi:
.text._Z9matrixMulPKfS0_Pfi:
[----:B------:R-:W-:Y:S01]  /*0000*/  LDC R1, c[0x0][0x37c] ;  /* 0x0000df00ff017b82 */ /* 0x000fe20000000800 */
[----:B------:R-:W0:Y:S07]  /*0010*/  S2R R8, SR_TID.Y ;  /* 0x0000000000087919 */ /* 0x000e2e0000002200 */
[----:B------:R-:W1:Y:S01]  /*0020*/  LDC R0, c[0x0][0x398] ;  /* 0x0000e600ff007b82 */ /* 0x000e620000000800 */
[----:B------:R-:W2:Y:S01]  /*0030*/  LDCU.64 UR4, c[0x0][0x358] ;  /* 0x00006b00ff0477ac */ /* 0x000ea20008000a00 */
[----:B------:R-:W-:Y:S01]  /*0040*/  HFMA2 R15, -RZ, RZ, 0, 0 ;  /* 0x00000000ff0f7431 */ /* 0x000fe200000001ff */
[----:B------:R-:W0:Y:S01]  /*0050*/  S2R R9, SR_CTAID.Y ;  /* 0x0000000000097919 */ /* 0x000e220000002600 */
[----:B------:R-:W3:Y:S04]  /*0060*/  S2R R17, SR_TID.X ;  /* 0x0000000000117919 */ /* 0x000ee80000002100 */
[----:B------:R-:W4:Y:S01]  /*0070*/  LDC.64 R2, c[0x0][0x390] ;  /* 0x0000e400ff027b82 */ /* 0x000f220000000a00 */
[----:B------:R-:W3:Y:S01]  /*0080*/  S2R R16, SR_CTAID.X ;  /* 0x0000000000107919 */ /* 0x000ee20000002500 */
[----:B-1----:R-:W-:-:S02]  /*0090*/  ISETP.GE.AND P0, PT, R0, 0x20, PT ;  /* 0x000000200000780c */ /* 0x002fc40003f06270 */
[----:B0-----:R-:W-:Y:S02]  /*00a0*/  LEA R9, R9, R8, 0x5 ;  /* 0x0000000809097211 */ /* 0x001fe400078e28ff */
[----:B---3--:R-:W-:-:S05]  /*00b0*/  LEA R4, R16, R17, 0x5 ;  /* 0x0000001110047211 */ /* 0x008fca00078e28ff */
[----:B------:R-:W-:-:S04]  /*00c0*/  IMAD R5, R9, R0, R4 ;  /* 0x0000000009057224 */ /* 0x000fc800078e0204 */
[----:B----4-:R-:W-:Y:S01]  /*00d0*/  IMAD.WIDE R2, R5, 0x4, R2 ;  /* 0x0000000405027825 */ /* 0x010fe200078e0202 */
[----:B--2---:R-:W-:Y:S06]  /*00e0*/  @!P0 BRA `(.L_x_0) ;  /* 0x0000000800008947 */ /* 0x004fec0003800000 */
[----:B------:R-:W0:Y:S01]  /*00f0*/  S2R R19, SR_CgaCtaId ;  /* 0x0000000000137919 */ /* 0x000e220000008800 */
[----:B------:R-:W1:Y:S01]  /*0100*/  LDC.64 R4, c[0x0][0x380] ;  /* 0x0000e000ff047b82 */ /* 0x000e620000000a00 */
[----:B------:R-:W-:Y:S01]  /*0110*/  MOV R10, 0x400 ;  /* 0x00000400000a7802 */ /* 0x000fe20000000f00 */
[-CC-:B------:R-:W-:Y:S01]  /*0120*/  IMAD R15, R8, R0.reuse, R17.reuse ;  /* 0x00000000080f7224 */ /* 0x180fe200078e0211 */
[----:B------:R-:W-:Y:S01]  /*0130*/  SHF.R.S32.HI R13, RZ, 0x1f, R0 ;  /* 0x0000001fff0d7819 */ /* 0x000fe20000011400 */
[-C--:B------:R-:W-:Y:S01]  /*0140*/  IMAD R9, R9, R0.reuse, R17 ;  /* 0x0000000009097224 */ /* 0x080fe200078e0211 */
[----:B------:R-:W-:Y:S02]  /*0150*/  IADD3 R12, PT, PT, R10, 0x1080, RZ ;  /* 0x000010800a0c7810 */ /* 0x000fe40007ffe0ff */
[----:B------:R-:W-:Y:S01]  /*0160*/  LEA.HI R14, R13, R0, RZ, 0x5 ;  /* 0x000000000d0e7211 */ /* 0x000fe200078f28ff */
[----:B------:R-:W2:Y:S01]  /*0170*/  LDC.64 R6, c[0x0][0x388] ;  /* 0x0000e200ff067b82 */ /* 0x000ea20000000a00 */
[----:B------:R-:W-:-:S02]  /*0180*/  LEA R13, R16, R15, 0x5 ;  /* 0x0000000f100d7211 */ /* 0x000fc400078e28ff */
[----:B------:R-:W-:Y:S02]  /*0190*/  SHF.R.S32.HI R14, RZ, 0x5, R14 ;  /* 0x00000005ff0e7819 */ /* 0x000fe4000001140e */
[----:B------:R-:W-:Y:S02]  /*01a0*/  MOV R15, RZ ;  /* 0x000000ff000f7202 */ /* 0x000fe40000000f00 */
[C---:B0-----:R-:W-:Y:S02]  /*01b0*/  LEA R11, R19.reuse, R10, 0x18 ;  /* 0x0000000a130b7211 */ /* 0x041fe400078ec0ff */
[----:B------:R-:W-:-:S03]  /*01c0*/  LEA R12, R19, R12, 0x18 ;  /* 0x0000000c130c7211 */ /* 0x000fc600078ec0ff */
[----:B------:R-:W-:Y:S01]  /*01d0*/  IMAD R10, R8, 0x84, R11 ;  /* 0x00000084080a7824 */ /* 0x000fe200078e020b */
[C---:B------:R-:W-:Y:S02]  /*01e0*/  LEA R11, R17.reuse, R12, 0x2 ;  /* 0x0000000c110b7211 */ /* 0x040fe400078e10ff */
[----:B------:R-:W-:Y:S02]  /*01f0*/  IADD3 R12, PT, PT, -R14, RZ, RZ ;  /* 0x000000ff0e0c7210 */ /* 0x000fe40007ffe1ff */
[----:B------:R-:W-:Y:S01]  /*0200*/  LEA R14, R17, R10, 0x2 ;  /* 0x0000000a110e7211 */ /* 0x000fe200078e10ff */
[----:B------:R-:W-:-:S07]  /*0210*/  IMAD R8, R8, 0x84, R11 ;  /* 0x0000008408087824 */ /* 0x000fce00078e020b */
.L_x_1:
[----:B-1----:R-:W-:-:S04]  /*0220*/  IMAD.WIDE R18, R9, 0x4, R4 ;  /* 0x0000000409127825 */ /* 0x002fc800078e0204 */
[----:B--2---:R-:W-:Y:S02]  /*0230*/  IMAD.WIDE.U32 R16, R13, 0x4, R6 ;  /* 0x000000040d107825 */ /* 0x004fe400078e0006 */
[----:B------:R-:W2:Y:S04]  /*0240*/  LDG.E R19, desc[UR4][R18.64] ;  /* 0x0000000412137981 */ /* 0x000ea8000c1e1900 */
[----:B------:R-:W3:Y:S01]  /*0250*/  LDG.E R17, desc[UR4][R16.64] ;  /* 0x0000000410117981 */ /* 0x000ee2000c1e1900 */
[----:B------:R-:W-:Y:S02]  /*0260*/  IADD3 R12, PT, PT, R12, 0x1, RZ ;  /* 0x000000010c0c7810 */ /* 0x000fe40007ffe0ff */
[----:B------:R-:W-:Y:S02]  /*0270*/  IADD3 R9, PT, PT, R9, 0x20, RZ ;  /* 0x0000002009097810 */ /* 0x000fe40007ffe0ff */
[----:B------:R-:W-:-:S02]  /*0280*/  ISETP.NE.AND P0, PT, R12, RZ, PT ;  /* 0x000000ff0c00720c */ /* 0x000fc40003f05270 */
[----:B------:R-:W-:Y:S01]  /*0290*/  LEA R13, R0, R13, 0x5 ;  /* 0x0000000d000d7211 */ /* 0x000fe200078e28ff */
[----:B--2---:R-:W-:Y:S04]  /*02a0*/  STS [R14], R19 ;  /* 0x000000130e007388 */ /* 0x004fe80000000800 */
[----:B---3--:R-:W-:Y:S01]  /*02b0*/  STS [R8], R17 ;  /* 0x0000001108007388 */ /* 0x008fe20000000800 */
[----:B------:R-:W-:Y:S06]  /*02c0*/  BAR.SYNC.DEFER_BLOCKING 0x0 ;  /* 0x0000000000007b1d */ /* 0x000fec0000010000 */
[----:B------:R-:W-:Y:S04]  /*02d0*/  LDS R20, [R10] ;  /* 0x000000000a147984 */ /* 0x000fe80000000800 */
[----:B------:R-:W0:Y:S04]  /*02e0*/  LDS R26, [R11] ;  /* 0x000000000b1a7984 */ /* 0x000e280000000800 */
[----:B------:R-:W-:Y:S04]  /*02f0*/  LDS R27, [R10+0x4] ;  /* 0x000004000a1b7984 */ /* 0x000fe80000000800 */
[----:B------:R-:W1:Y:S04]  /*0300*/  LDS R28, [R11+0x84] ;  /* 0x000084000b1c7984 */ /* 0x000e680000000800 */
[----:B------:R-:W-:Y:S04]  /*0310*/  LDS R21, [R10+0x8] ;  /* 0x000008000a157984 */ /* 0x000fe80000000800 */
[----:B------:R-:W2:Y:S04]  /*0320*/  LDS R22, [R11+0x108] ;  /* 0x000108000b167984 */ /* 0x000ea80000000800 */
[----:B------:R-:W-:Y:S04]  /*0330*/  LDS R24, [R10+0xc] ;  /* 0x00000c000a187984 */ /* 0x000fe80000000800 */
[----:B------:R-:W3:Y:S04]  /*0340*/  LDS R23, [R11+0x18c] ;  /* 0x00018c000b177984 */ /* 0x000ee80000000800 */
[----:B------:R-:W-:Y:S04]  /*0350*/  LDS R16, [R10+0x10] ;  /* 0x000010000a107984 */ /* 0x000fe80000000800 */
[----:B------:R-:W4:Y:S04]  /*0360*/  LDS R25, [R11+0x210] ;  /* 0x000210000b197984 */ /* 0x000f280000000800 */
[----:B------:R-:W-:Y:S01]  /*0370*/  LDS R17, [R10+0x14] ;  /* 0x000014000a117984 */ /* 0x000fe20000000800 */
[----:B0-----:R-:W-:-:S03]  /*0380*/  FFMA R20, R20, R26, R15 ;  /* 0x0000001a14147223 */ /* 0x001fc6000000000f */
[----:B------:R-:W0:Y:S04]  /*0390*/  LDS R18, [R11+0x294] ;  /* 0x000294000b127984 */ /* 0x000e280000000800 */
[----:B------:R-:W-:Y:S01]  /*03a0*/  LDS R19, [R10+0x18] ;  /* 0x000018000a137984 */ /* 0x000fe20000000800 */
[----:B-1----:R-:W-:-:S03]  /*03b0*/  FFMA R28, R27, R28, R20 ;  /* 0x0000001c1b1c7223 */ /* 0x002fc60000000014 */
[----:B------:R-:W1:Y:S01]  /*03c0*/  LDS R20, [R11+0x318] ;  /* 0x000318000b147984 */ /* 0x000e620000000800 */
[----:B--2---:R-:W-:-:S03]  /*03d0*/  FFMA R15, R21, R22, R28 ;  /* 0x00000016150f7223 */ /* 0x004fc6000000001c */
[----:B------:R-:W-:Y:S04]  /*03e0*/  LDS R21, [R10+0x1c] ;  /* 0x00001c000a157984 */ /* 0x000fe80000000800 */
[----:B------:R-:W2:Y:S01]  /*03f0*/  LDS R22, [R11+0x39c] ;  /* 0x00039c000b167984 */ /* 0x000ea20000000800 */
[----:B---3--:R-:W-:-:S03]  /*0400*/  FFMA R15, R24, R23, R15 ;  /* 0x00000017180f7223 */ /* 0x008fc6000000000f */
[----:B------:R-:W-:Y:S04]  /*0410*/  LDS R23, [R10+0x20] ;  /* 0x000020000a177984 */ /* 0x000fe80000000800 */
[----:B------:R-:W3:Y:S01]  /*0420*/  LDS R24, [R11+0x420] ;  /* 0x000420000b187984 */ /* 0x000ee20000000800 */
[----:B----4-:R-:W-:-:S03]  /*0430*/  FFMA R26, R16, R25, R15 ;  /* 0x00000019101a7223 */ /* 0x010fc6000000000f */
[----:B------:R-:W-:Y:S04]  /*0440*/  LDS R15, [R10+0x24] ;  /* 0x000024000a0f7984 */ /* 0x000fe80000000800 */
[----:B------:R-:W4:Y:S01]  /*0450*/  LDS R16, [R11+0x4a4] ;  /* 0x0004a4000b107984 */ /* 0x000f220000000800 */
[----:B0-----:R-:W-:-:S03]  /*0460*/  FFMA R26, R17, R18, R26 ;  /* 0x00000012111a7223 */ /* 0x001fc6000000001a */
[----:B------:R-:W-:Y:S04]  /*0470*/  LDS R17, [R10+0x28] ;  /* 0x000028000a117984 */ /* 0x000fe80000000800 */
[----:B------:R-:W0:Y:S01]  /*0480*/  LDS R18, [R11+0x528] ;  /* 0x000528000b127984 */ /* 0x000e220000000800 */
[----:B-1----:R-:W-:-:S03]  /*0490*/  FFMA R26, R19, R20, R26 ;  /* 0x00000014131a7223 */ /* 0x002fc6000000001a */
[----:B------:R-:W-:Y:S04]  /*04a0*/  LDS R19, [R10+0x2c] ;  /* 0x00002c000a137984 */ /* 0x000fe80000000800 */
        /* <DEDUP_REMOVED lines=61> */
[----:B--2---:R-:W-:-:S04]  /*0880*/  FFMA R22, R22, R21, R19 ;  /* 0x0000001516167223 */ /* 0x004fc80000000013 */
[----:B---3--:R-:W-:-:S04]  /*0890*/  FFMA R22, R23, R24, R22 ;  /* 0x0000001817167223 */ /* 0x008fc80000000016 */
[----:B----4-:R-:W-:-:S04]  /*08a0*/  FFMA R16, R15, R16, R22 ;  /* 0x000000100f107223 */ /* 0x010fc80000000016 */
[----:B0-----:R-:W-:-:S04]  /*08b0*/  FFMA R16, R17, R18, R16 ;  /* 0x0000001211107223 */ /* 0x001fc80000000010 */
[----:B-1----:R-:W-:Y:S01]  /*08c0*/  FFMA R15, R25, R20, R16 ;  /* 0x00000014190f7223 */ /* 0x002fe20000000010 */
[----:B------:R-:W-:Y:S06]  /*08d0*/  BAR.SYNC.DEFER_BLOCKING 0x0 ;  /* 0x0000000000007b1d */ /* 0x000fec0000010000 */
[----:B------:R-:W-:Y:S05]  /*08e0*/  @P0 BRA `(.L_x_1) ;  /* 0xfffffff8004c0947 */ /* 0x000fea000383ffff */
.L_x_0:
[----:B------:R-:W-:Y:S01]  /*08f0*/  STG.E desc[UR4][R2.64], R15 ;  /* 0x0000000f02007986 */ /* 0x000fe2000c101904 */
[----:B------:R-:W-:Y:S05]  /*0900*/  EXIT ;  /* 0x000000000000794d */ /* 0x000fea0003800000 */
.L_x_2:
[----:B------:R-:W-:-:S00]  /*0910*/  BRA `(.L_x_2) ;  /* 0xfffffffc00fc7947 */ /* 0x000fc0000383ffff */
[----:B------:R-:W-:-:S00]  /*0920*/  NOP ;  /* 0x0000000000007918 */ /* 0x000fc00000000000 */
        /* <DEDUP_REMOVED lines=13> */
.L_x_3:


//--------------------- .nv.shared._Z9matrixMulPKfS0_Pfi --------------------------
	.section	.nv.shared._Z9matrixMulPKfS0_Pfi,"aw",@nobits
	.sectionflags	@""
	.align	4
.nv.shared._Z9matrixMulPKfS0_Pfi:
	.zero		9472


//--------------------- .nv.shared.reserved.0     --------------------------
	.section	.nv.shared.reserved.0,"aw",@nobits
	.weak		__nv_reservedSMEM_offset_0_alias
	.size		__nv_reservedSMEM_offset_0_alias, 0, 64
	.other		__nv_reservedSMEM_offset_0_alias,@"STO_CUDA_RESERVED_SHARED STV_DEFAULT"
__nv_reservedSMEM_offset_0_alias:
	.zero		0
	.zero		64


//--------------------- .nv.constant0._Z9matrixMulPKfS0_Pfi --------------------------
	.section	.nv.constant0._Z9matrixMulPKfS0_Pfi,"a",@progbits
	.sectionflags	@""
	.align	4
.nv.constant0._Z9matrixMulPKfS0_Pfi:
	.zero		924


//--------------------- SYMBOLS --------------------------

	.type		.nv.reservedSmem.offset0,@object
	.size		.nv.reservedSmem.offset0,0x4
	.type		.nv.reservedSmem.cap,@object
	.size		.nv.reservedSmem.cap,0x4
